//
// Generated by NVIDIA NVVM Compiler
//
// Compiler Build ID: CL-36424714
// Cuda compilation tools, release 13.0, V13.0.88
// Based on NVVM 20.0.0
//

.version 9.0
.target sm_100
.address_size 64

	// .globl	_Z7GPUMultPfS_S_i

.visible .entry _Z7GPUMultPfS_S_i(
	.param .u64 .ptr .align 1 _Z7GPUMultPfS_S_i_param_0,
	.param .u64 .ptr .align 1 _Z7GPUMultPfS_S_i_param_1,
	.param .u64 .ptr .align 1 _Z7GPUMultPfS_S_i_param_2,
	.param .u32 _Z7GPUMultPfS_S_i_param_3
)
{


	ret;

}


// ===== COMPILED SASS (sm_100) =====

	.target	sm_100

	.elftype	@"ET_EXEC"


//--------------------- .note.nv.tkinfo           --------------------------
	.section	.note.nv.tkinfo,"",@"SHT_NOTE"
	.sectionflags	@"SHF_NOTE_NV_TKINFO"
	.tkinfo
        /*0018*/ 	.word	0x00000002
        /*0030*/ 	.string	""
        /*0030*/ 	.string	"ptxas"
        /*0030*/ 	.string	"Cuda compilation tools, release 13.0, V13.0.88"
        /*0030*/ 	.string	"Build cuda_13.0.r13.0/compiler.36424714_0"
        /*0030*/ 	.string	"-arch sm_100 -m 64 "



//--------------------- .note.nv.cuinfo           --------------------------
	.section	.note.nv.cuinfo,"",@"SHT_NOTE"
	.sectionflags	@"SHF_NOTE_NV_CUINFO"
        /*0018*/ 	.short	0x0002
        /*001a*/ 	.short	0x0064
        /*001c*/ 	.short	0x0082
	.zero		2


//--------------------- .nv.info                  --------------------------
	.section	.nv.info,"",@"SHT_CUDA_INFO"
	.align	4


	//----- nvinfo : EIATTR_REGCOUNT
	.align		4
        /*0000*/ 	.byte	0x04, 0x2f
        /*0002*/ 	.short	(.L_1 - .L_0)
	.align		4
.L_0:
        /*0004*/ 	.word	index@(_Z7GPUMultPfS_S_i)
        /*0008*/ 	.word	0x00000004


	//----- nvinfo : EIATTR_FRAME_SIZE
	.align		4
.L_1:
        /*000c*/ 	.byte	0x04, 0x11
        /*000e*/ 	.short	(.L_3 - .L_2)
	.align		4
.L_2:
        /*0010*/ 	.word	index@(_Z7GPUMultPfS_S_i)
        /*0014*/ 	.word	0x00000000


	//----- nvinfo : EIATTR_MIN_STACK_SIZE
	.align		4
.L_3:
        /*0018*/ 	.byte	0x04, 0x12
        /*001a*/ 	.short	(.L_5 - .L_4)
	.align		4
.L_4:
        /*001c*/ 	.word	index@(_Z7GPUMultPfS_S_i)
        /*0020*/ 	.word	0x00000000
.L_5:


//--------------------- .nv.compat                --------------------------
	.section	.nv.compat,"",@"SHT_CUDA_COMPAT_INFO"
	.align	4
        /*0000*/ 	.byte	0x02, 0x09, 0x00, 0x00, 0x02, 0x02, 0x01, 0x00, 0x02, 0x05, 0x05, 0x00, 0x03, 0x07, 0x01, 0x01
        /*0010*/ 	.byte	0x02, 0x03, 0x00, 0x00, 0x02, 0x06, 0x01, 0x00, 0x04, 0x0b, 0x08, 0x00, 0x09, 0x00, 0x00, 0x00
        /*0020*/ 	.byte	0x00, 0x00, 0x00, 0x00


//--------------------- .nv.info._Z7GPUMultPfS_S_i --------------------------
	.section	.nv.info._Z7GPUMultPfS_S_i,"",@"SHT_CUDA_INFO"
	.sectionflags	@""
	.align	4


	//----- nvinfo : EIATTR_CUDA_API_VERSION
	.align		4
        /*0000*/ 	.byte	0x04, 0x37
        /*0002*/ 	.short	(.L_7 - .L_6)
.L_6:
        /*0004*/ 	.word	0x00000082


	//----- nvinfo : EIATTR_KPARAM_INFO
	.align		4
.L_7:
        /*0008*/ 	.byte	0x04, 0x17
        /*000a*/ 	.short	(.L_9 - .L_8)
.L_8:
        /*000c*/ 	.word	0x00000000
        /*0010*/ 	.short	0x0003
        /*0012*/ 	.short	0x0018
        /*0014*/ 	.byte	0x00, 0xf0, 0x11, 0x00


	//----- nvinfo : EIATTR_KPARAM_INFO
	.align		4
.L_9:
        /*0018*/ 	.byte	0x04, 0x17
        /*001a*/ 	.short	(.L_11 - .L_10)
.L_10:
        /*001c*/ 	.word	0x00000000
        /*0020*/ 	.short	0x0002
        /*0022*/ 	.short	0x0010
        /*0024*/ 	.byte	0x00, 0xf5, 0x21, 0x00


	//----- nvinfo : EIATTR_KPARAM_INFO
	.align		4
.L_11:
        /*0028*/ 	.byte	0x04, 0x17
        /*002a*/ 	.short	(.L_13 - .L_12)
.L_12:
        /*002c*/ 	.word	0x00000000
        /*0030*/ 	.short	0x0001
        /*0032*/ 	.short	0x0008
        /*0034*/ 	.byte	0x00, 0xf5, 0x21, 0x00


	//----- nvinfo : EIATTR_KPARAM_INFO
	.align		4
.L_13:
        /*0038*/ 	.byte	0x04, 0x17
        /*003a*/ 	.short	(.L_15 - .L_14)
.L_14:
        /*003c*/ 	.word	0x00000000
        /*0040*/ 	.short	0x0000
        /*0042*/ 	.short	0x0000
        /*0044*/ 	.byte	0x00, 0xf5, 0x21, 0x00


	//----- nvinfo : EIATTR_SPARSE_MMA_MASK
	.align		4
.L_15:
        /*0048*/ 	.byte	0x03, 0x50
        /*004a*/ 	.short	0x0000


	//----- nvinfo : EIATTR_MAXREG_COUNT
	.align		4
        /*004c*/ 	.byte	0x03, 0x1b
        /*004e*/ 	.short	0x00ff


	//----- nvinfo : EIATTR_MERCURY_ISA_VERSION
	.align		4
        /*0050*/ 	.byte	0x03, 0x5f
        /*0052*/ 	.short	0x0101


	//----- nvinfo : EIATTR_VRC_CTA_INIT_COUNT
	.align		4
        /*0054*/ 	.byte	0x02, 0x4a
	.zero		1
	.zero		1


	//----- nvinfo : EIATTR_EXIT_INSTR_OFFSETS
	.align		4
        /*0058*/ 	.byte	0x04, 0x1c
        /*005a*/ 	.short	(.L_17 - .L_16)


	//   ....[0]....
.L_16:
        /*005c*/ 	.word	0x00000010


	//----- nvinfo : EIATTR_CBANK_PARAM_SIZE
	.align		4
.L_17:
        /*0060*/ 	.byte	0x03, 0x19
        /*0062*/ 	.short	0x001c


	//----- nvinfo : EIATTR_PARAM_CBANK
	.align		4
        /*0064*/ 	.byte	0x04, 0x0a
        /*0066*/ 	.short	(.L_19 - .L_18)
	.align		4
.L_18:
        /*0068*/ 	.word	index@(.nv.constant0._Z7GPUMultPfS_S_i)
        /*006c*/ 	.short	0x0380
        /*006e*/ 	.short	0x001c


	//----- nvinfo : EIATTR_SW_WAR
	.align		4
.L_19:
        /*0070*/ 	.byte	0x04, 0x36
        /*0072*/ 	.short	(.L_21 - .L_20)
.L_20:
        /*0074*/ 	.word	0x00000008
.L_21:


//--------------------- .nv.callgraph             --------------------------
	.section	.nv.callgraph,"",@"SHT_CUDA_CALLGRAPH"
	.align	4
	.sectionentsize	8
	.align		4
        /*0000*/ 	.word	0x00000000
	.align		4
        /*0004*/ 	.word	0xffffffff
	.align		4
        /*0008*/ 	.word	0x00000000
	.align		4
        /*000c*/ 	.word	0xfffffffe
	.align		4
        /*0010*/ 	.word	0x00000000
	.align		4
        /*0014*/ 	.word	0xfffffffd
	.align		4
        /*0018*/ 	.word	0x00000000
	.align		4
        /*001c*/ 	.word	0xfffffffc


//--------------------- .text._Z7GPUMultPfS_S_i   --------------------------
	.section	.text._Z7GPUMultPfS_S_i,"ax",@progbits
	.align	128
        .global         _Z7GPUMultPfS_S_i
        .type           _Z7GPUMultPfS_S_i,@function
        .size           _Z7GPUMultPfS_S_i,(.L_x_1 - _Z7GPUMultPfS_S_i)
        .other          _Z7GPUMultPfS_S_i,@"STO_CUDA_ENTRY STV_DEFAULT"
_Z7GPUMultPfS_S_i:
.text._Z7GPUMultPfS_S_i:
[----:B------:R-:W-:Y:S01]  /*0000*/  LDC R1, c[0x0][0x37c] ;  /* 0x0000df00ff017b82 */ /* 0x000fe20000000800 */
[----:B------:R-:W-:Y:S05]  /*0010*/  EXIT ;  /* 0x000000000000794d */ /* 0x000fea0003800000 */
.L_x_0:
[----:B------:R-:W-:-:S00]  /*0020*/  BRA `(.L_x_0) ;  /* 0xfffffffc00fc7947 */ /* 0x000fc0000383ffff */
[----:B------:R-:W-:-:S00]  /*0030*/  NOP ;  /* 0x0000000000007918 */ /* 0x000fc00000000000 */
        /* <DEDUP_REMOVED lines=12> */
.L_x_1:


//--------------------- .nv.shared.reserved.0     --------------------------
	.section	.nv.shared.reserved.0,"aw",@nobits
	.weak		__nv_reservedSMEM_offset_0_alias
	.size		__nv_reservedSMEM_offset_0_alias, 0, 64
	.other		__nv_reservedSMEM_offset_0_alias,@"STO_CUDA_RESERVED_SHARED STV_DEFAULT"
__nv_reservedSMEM_offset_0_alias:
	.zero		0
	.zero		64


//--------------------- .nv.constant0._Z7GPUMultPfS_S_i --------------------------
	.section	.nv.constant0._Z7GPUMultPfS_S_i,"a",@progbits
	.sectionflags	@""
	.align	4
.nv.constant0._Z7GPUMultPfS_S_i:
	.zero		924


//--------------------- SYMBOLS --------------------------

	.type		.nv.reservedSmem.offset0,@object
	.size		.nv.reservedSmem.offset0,0x4
